	.headerflags	@"EF_CUDA_TEXMODE_UNIFIED EF_CUDA_64BIT_ADDRESS EF_CUDA_ACCELERATORS EF_CUDA_SM90 EF_CUDA_VIRTUAL_SM(EF_CUDA_SM90)"
	.elftype	@"ET_EXEC"


//--------------------- .nv.info                  --------------------------
	.section	.nv.info,"",@"SHT_CUDA_INFO"
	.align	4


	//----- nvinfo : EIATTR_REGCOUNT
	.align		4
        /*0000*/ 	.byte	0x04, 0x2f
        /*0002*/ 	.short	(.L_1 - .L_0)
	.align		4
.L_0:
        /*0004*/ 	.word	index@(triton_poi_fused_add_mul_0)
        /*0008*/ 	.word	0x00000015


	//----- nvinfo : EIATTR_MIN_STACK_SIZE
	.align		4
.L_1:
        /*000c*/ 	.byte	0x04, 0x12
        /*000e*/ 	.short	(.L_3 - .L_2)
	.align		4
.L_2:
        /*0010*/ 	.word	index@(triton_poi_fused_add_mul_0)
        /*0014*/ 	.word	0x00000000


	//----- nvinfo : EIATTR_FRAME_SIZE
	.align		4
.L_3:
        /*0018*/ 	.byte	0x04, 0x11
        /*001a*/ 	.short	(.L_5 - .L_4)
	.align		4
.L_4:
        /*001c*/ 	.word	index@(triton_poi_fused_add_mul_0)
        /*0020*/ 	.word	0x00000000


	//----- nvinfo : EIATTR_MIN_STACK_SIZE
	.align		4
.L_5:
        /*0024*/ 	.byte	0x04, 0x12
        /*0026*/ 	.short	(.L_7 - .L_6)
	.align		4
.L_6:
        /*0028*/ 	.word	index@(triton_poi_fused_add_mul_0)
        /*002c*/ 	.word	0x00000000
.L_7:


//--------------------- .nv.info.triton_poi_fused_add_mul_0 --------------------------
	.section	.nv.info.triton_poi_fused_add_mul_0,"",@"SHT_CUDA_INFO"
	.sectionflags	@""
	.align	4


	//----- nvinfo : EIATTR_CUDA_API_VERSION
	.align		4
        /*0000*/ 	.byte	0x04, 0x37
        /*0002*/ 	.short	(.L_9 - .L_8)
.L_8:
        /*0004*/ 	.word	0x0000007c


	//----- nvinfo : EIATTR_KPARAM_INFO
	.align		4
.L_9:
        /*0008*/ 	.byte	0x04, 0x17
        /*000a*/ 	.short	(.L_11 - .L_10)
.L_10:
        /*000c*/ 	.word	0x00000000
        /*0010*/ 	.short	0x0004
        /*0012*/ 	.short	0x0020
        /*0014*/ 	.byte	0x00, 0xf0, 0x11, 0x00


	//----- nvinfo : EIATTR_KPARAM_INFO
	.align		4
.L_11:
        /*0018*/ 	.byte	0x04, 0x17
        /*001a*/ 	.short	(.L_13 - .L_12)
.L_12:
        /*001c*/ 	.word	0x00000000
        /*0020*/ 	.short	0x0003
        /*0022*/ 	.short	0x0018
        /*0024*/ 	.byte	0x00, 0xf4, 0x21, 0x00


	//----- nvinfo : EIATTR_KPARAM_INFO
	.align		4
.L_13:
        /*0028*/ 	.byte	0x04, 0x17
        /*002a*/ 	.short	(.L_15 - .L_14)
.L_14:
        /*002c*/ 	.word	0x00000000
        /*0030*/ 	.short	0x0002
        /*0032*/ 	.short	0x0010
        /*0034*/ 	.byte	0x00, 0xf4, 0x21, 0x00


	//----- nvinfo : EIATTR_KPARAM_INFO
	.align		4
.L_15:
        /*0038*/ 	.byte	0x04, 0x17
        /*003a*/ 	.short	(.L_17 - .L_16)
.L_16:
        /*003c*/ 	.word	0x00000000
        /*0040*/ 	.short	0x0001
        /*0042*/ 	.short	0x0008
        /*0044*/ 	.byte	0x00, 0xf4, 0x21, 0x00


	//----- nvinfo : EIATTR_KPARAM_INFO
	.align		4
.L_17:
        /*0048*/ 	.byte	0x04, 0x17
        /*004a*/ 	.short	(.L_19 - .L_18)
.L_18:
        /*004c*/ 	.word	0x00000000
        /*0050*/ 	.short	0x0000
        /*0052*/ 	.short	0x0000
        /*0054*/ 	.byte	0x00, 0xf4, 0x21, 0x00


	//----- nvinfo : EIATTR_SPARSE_MMA_MASK
	.align		4
.L_19:
        /*0058*/ 	.byte	0x03, 0x50
        /*005a*/ 	.short	0x0000


	//----- nvinfo : EIATTR_MAXREG_COUNT
	.align		4
        /*005c*/ 	.byte	0x03, 0x1b
        /*005e*/ 	.short	0x00ff


	//----- nvinfo : EIATTR_EXIT_INSTR_OFFSETS
	.align		4
        /*0060*/ 	.byte	0x04, 0x1c
        /*0062*/ 	.short	(.L_21 - .L_20)


	//   ....[0]....
.L_20:
        /*0064*/ 	.word	0x00000310


	//   ....[1]....
        /*0068*/ 	.word	0x00000330


	//----- nvinfo : EIATTR_REQNTID
	.align		4
.L_21:
        /*006c*/ 	.byte	0x04, 0x10
        /*006e*/ 	.short	(.L_23 - .L_22)
.L_22:
        /*0070*/ 	.word	0x00000080
        /*0074*/ 	.word	0x00000001
        /*0078*/ 	.word	0x00000001


	//----- nvinfo : EIATTR_CBANK_PARAM_SIZE
	.align		4
.L_23:
        /*007c*/ 	.byte	0x03, 0x19
        /*007e*/ 	.short	0x0024


	//----- nvinfo : EIATTR_PARAM_CBANK
	.align		4
        /*0080*/ 	.byte	0x04, 0x0a
        /*0082*/ 	.short	(.L_25 - .L_24)
	.align		4
.L_24:
        /*0084*/ 	.word	index@(.nv.constant0.triton_poi_fused_add_mul_0)
        /*0088*/ 	.short	0x0210
        /*008a*/ 	.short	0x0024


	//----- nvinfo : EIATTR_SW_WAR
	.align		4
.L_25:
        /*008c*/ 	.byte	0x04, 0x36
        /*008e*/ 	.short	(.L_27 - .L_26)
.L_26:
        /*0090*/ 	.word	0x00000008
.L_27:


//--------------------- .nv.callgraph             --------------------------
	.section	.nv.callgraph,"",@"SHT_CUDA_CALLGRAPH"
	.align	4
	.sectionentsize	8
	.align		4
        /*0000*/ 	.word	0x00000000
	.align		4
        /*0004*/ 	.word	0xffffffff
	.align		4
        /*0008*/ 	.word	0x00000000
	.align		4
        /*000c*/ 	.word	0xfffffffe
	.align		4
        /*0010*/ 	.word	0x00000000
	.align		4
        /*0014*/ 	.word	0xfffffffd
	.align		4
        /*0018*/ 	.word	0x00000000
	.align		4
        /*001c*/ 	.word	0xfffffffc


//--------------------- .text.triton_poi_fused_add_mul_0 --------------------------
	.section	.text.triton_poi_fused_add_mul_0,"ax",@progbits
	.align	128
        .global         triton_poi_fused_add_mul_0
        .type           triton_poi_fused_add_mul_0,@function
        .size           triton_poi_fused_add_mul_0,(.L_x_1 - triton_poi_fused_add_mul_0)
        .other          triton_poi_fused_add_mul_0,@"STO_CUDA_ENTRY STV_DEFAULT"
triton_poi_fused_add_mul_0:
.text.triton_poi_fused_add_mul_0:
[----:B------:R-:W0:Y:S02]  /*0000*/  LDC R1, c[0x0][0x28] ;  /* 0x00000a00ff017b82 */ /* 0x000e240000000800 */
[----:B------:R-:W1:Y:S01]  /*0010*/  S2R R0, SR_TID.X ;  /* 0x0000000000007919 */ /* 0x000e620000002100 */
[----:B------:R-:W-:Y:S01]  /*0020*/  ULDC.64 UR4, c[0x0][0x218] ;  /* 0x0000860000047ab9 */ /* 0x000fe20000000a00 */
[----:B------:R-:W-:Y:S01]  /*0030*/  CS2R R16, SRZ ;  /* 0x0000000000107805 */ /* 0x000fe2000001ff00 */
[----:B------:R-:W-:Y:S01]  /*0040*/  IMAD.MOV.U32 R18, RZ, RZ, RZ ;  /* 0x000000ffff127224 */ /* 0x000fe200078e00ff */
[----:B------:R-:W2:Y:S01]  /*0050*/  S2R R5, SR_CTAID.X ;  /* 0x0000000000057919 */ /* 0x000ea20000002500 */
[----:B-1----:R-:W-:Y:S02]  /*0060*/  LOP3.LUT R0, R0, 0x7f, RZ, 0xc0, !PT ;  /* 0x0000007f00007812 */ /* 0x002fe400078ec0ff */
[----:B--2---:R-:W-:-:S03]  /*0070*/  SHF.R.S32.HI R7, RZ, 0x18, R5 ;  /* 0x00000018ff077819 */ /* 0x004fc60000011405 */
[----:B------:R-:W-:Y:S02]  /*0080*/  IMAD R0, R5, 0x80, R0 ;  /* 0x0000008005007824 */ /* 0x000fe400078e0200 */
[----:B------:R-:W1:Y:S01]  /*0090*/  LDC.64 R4, c[0x0][0x218] ;  /* 0x00008600ff047b82 */ /* 0x000e620000000a00 */
[----:B------:R-:W-:Y:S02]  /*00a0*/  SGXT R7, R7, 0x1 ;  /* 0x000000010707781a */ /* 0x000fe40000000200 */
[----:B------:R-:W-:Y:S02]  /*00b0*/  SHF.R.S32.HI R3, RZ, 0x1f, R0 ;  /* 0x0000001fff037819 */ /* 0x000fe40000011400 */
[-C--:B------:R-:W-:Y:S02]  /*00c0*/  LEA.HI R8, R7, R0.reuse, RZ, 0x6 ;  /* 0x0000000007087211 */ /* 0x080fe400078f30ff */
[----:B------:R-:W-:Y:S02]  /*00d0*/  LEA.HI R12, R3, R0, RZ, 0x4 ;  /* 0x00000000030c7211 */ /* 0x000fe400078f20ff */
[----:B------:R-:W2:Y:S01]  /*00e0*/  LDC.64 R2, c[0x0][0x220] ;  /* 0x00008800ff027b82 */ /* 0x000ea20000000a00 */
[----:B------:R-:W-:-:S02]  /*00f0*/  SHF.R.S32.HI R8, RZ, 0x6, R8 ;  /* 0x00000006ff087819 */ /* 0x000fc40000011408 */
[----:B------:R-:W-:-:S03]  /*0100*/  SHF.R.S32.HI R6, RZ, 0x4, R12 ;  /* 0x00000004ff067819 */ /* 0x000fc6000001140c */
[----:B------:R-:W-:Y:S01]  /*0110*/  IMAD.SHL.U32 R8, R8, 0x8, RZ ;  /* 0x0000000808087824 */ /* 0x000fe200078e00ff */
[----:B------:R-:W-:-:S04]  /*0120*/  LEA.HI R7, R6, R6, RZ, 0x2 ;  /* 0x0000000606077211 */ /* 0x000fc800078f10ff */
[----:B------:R-:W-:Y:S02]  /*0130*/  LOP3.LUT R7, R7, 0xfffffffc, RZ, 0xc0, !PT ;  /* 0xfffffffc07077812 */ /* 0x000fe400078ec0ff */
[----:B------:R-:W-:-:S03]  /*0140*/  SHF.R.S32.HI R10, RZ, 0x1f, R8 ;  /* 0x0000001fff0a7819 */ /* 0x000fc60000011408 */
[----:B------:R-:W-:Y:S02]  /*0150*/  IMAD.IADD R11, R6, 0x1, -R7 ;  /* 0x00000001060b7824 */ /* 0x000fe400078e0a07 */
[----:B------:R-:W3:Y:S02]  /*0160*/  LDC.64 R6, c[0x0][0x210] ;  /* 0x00008400ff067b82 */ /* 0x000ee40000000a00 */
[C---:B------:R-:W-:Y:S01]  /*0170*/  IMAD.IADD R13, R11.reuse, 0x1, R8 ;  /* 0x000000010b0d7824 */ /* 0x040fe200078e0208 */
[----:B------:R-:W-:Y:S01]  /*0180*/  IADD3 R9, P0, R11, R8, RZ ;  /* 0x000000080b097210 */ /* 0x000fe20007f1e0ff */
[----:B------:R-:W-:Y:S02]  /*0190*/  VIADD R15, R11, 0x4 ;  /* 0x000000040b0f7836 */ /* 0x000fe40000000000 */
[----:B-1----:R-:W-:Y:S01]  /*01a0*/  IMAD.WIDE R4, R13, 0x4, R4 ;  /* 0x000000040d047825 */ /* 0x002fe200078e0204 */
[----:B------:R-:W-:Y:S02]  /*01b0*/  LEA.HI.X.SX32 R10, R11, R10, 0x1, P0 ;  /* 0x0000000a0b0a7211 */ /* 0x000fe400000f0eff */
[----:B------:R-:W-:-:S02]  /*01c0*/  LEA R8, P1, R9, UR4, 0x2 ;  /* 0x0000000409087c11 */ /* 0x000fc4000f8210ff */
[----:B------:R-:W-:Y:S02]  /*01d0*/  ISETP.GE.AND P0, PT, R0, 0x100, PT ;  /* 0x000001000000780c */ /* 0x000fe40003f06270 */
[----:B------:R-:W-:Y:S01]  /*01e0*/  LEA.HI.X R9, R9, UR5, R10, 0x2, P1 ;  /* 0x0000000509097c11 */ /* 0x000fe200088f140a */
[--C-:B--2---:R-:W-:Y:S01]  /*01f0*/  IMAD.WIDE R10, R11, 0x4, R2.reuse ;  /* 0x000000040b0a7825 */ /* 0x104fe200078e0202 */
[----:B------:R-:W-:Y:S01]  /*0200*/  LOP3.LUT R13, R12, 0xfffffff0, RZ, 0xc0, !PT ;  /* 0xfffffff00c0d7812 */ /* 0x000fe200078ec0ff */
[----:B------:R-:W-:Y:S02]  /*0210*/  ULDC.64 UR4, c[0x0][0x208] ;  /* 0x0000820000047ab9 */ /* 0x000fe40000000a00 */
[----:B------:R-:W-:Y:S01]  /*0220*/  IMAD.WIDE.U32 R2, R15, 0x4, R2 ;  /* 0x000000040f027825 */ /* 0x000fe200078e0002 */
[----:B------:R-:W-:-:S03]  /*0230*/  CS2R R14, SRZ ;  /* 0x00000000000e7805 */ /* 0x000fc6000001ff00 */
[C---:B------:R-:W-:Y:S02]  /*0240*/  IMAD.IADD R13, R0.reuse, 0x1, -R13 ;  /* 0x00000001000d7824 */ /* 0x040fe400078e0a0d */
[----:B------:R-:W2:Y:S04]  /*0250*/  @!P0 LDG.E.EL R16, desc[UR4][R10.64] ;  /* 0x000000040a108981 */ /* 0x000ea8000c2e1900 */
[----:B------:R-:W2:Y:S01]  /*0260*/  @!P0 LDG.E.EL R15, desc[UR4][R4.64] ;  /* 0x00000004040f8981 */ /* 0x000ea2000c2e1900 */
[----:B---3--:R-:W-:Y:S02]  /*0270*/  IMAD.WIDE R6, R13, 0x4, R6 ;  /* 0x000000040d067825 */ /* 0x008fe400078e0206 */
[----:B------:R-:W1:Y:S01]  /*0280*/  LDC.64 R12, c[0x0][0x228] ;  /* 0x00008a00ff0c7b82 */ /* 0x000e620000000a00 */
[----:B------:R1:W3:Y:S04]  /*0290*/  @!P0 LDG.E.EL R17, desc[UR4][R8.64+0x10] ;  /* 0x0000100408118981 */ /* 0x0002e8000c2e1900 */
[----:B------:R-:W3:Y:S04]  /*02a0*/  @!P0 LDG.E.EL R18, desc[UR4][R2.64] ;  /* 0x0000000402128981 */ /* 0x000ee8000c2e1900 */
[----:B------:R-:W4:Y:S01]  /*02b0*/  @!P0 LDG.E.EL R14, desc[UR4][R6.64] ;  /* 0x00000004060e8981 */ /* 0x000f22000c2e1900 */
[----:B-1----:R-:W-:-:S04]  /*02c0*/  IMAD.WIDE R8, R0, 0x4, R12 ;  /* 0x0000000400087825 */ /* 0x002fc800078e020c */
[----:B--2---:R-:W-:-:S04]  /*02d0*/  FADD R15, R16, R15 ;  /* 0x0000000f100f7221 */ /* 0x004fc80000000000 */
[----:B------:R-:W-:Y:S01]  /*02e0*/  FADD R15, R15, 1 ;  /* 0x3f8000000f0f7421 */ /* 0x000fe20000000000 */
[----:B---3--:R-:W-:-:S04]  /*02f0*/  FADD R18, R18, R17 ;  /* 0x0000001112127221 */ /* 0x008fc80000000000 */
[----:B----4-:R-:W-:Y:S01]  /*0300*/  FFMA R15, R15, R14, R18 ;  /* 0x0000000e0f0f7223 */ /* 0x010fe20000000012 */
[----:B------:R-:W-:Y:S06]  /*0310*/  @P0 EXIT ;  /* 0x000000000000094d */ /* 0x000fec0003800000 */
[----:B------:R-:W-:Y:S01]  /*0320*/  STG.E desc[UR4][R8.64], R15 ;  /* 0x0000000f08007986 */ /* 0x000fe2000c101904 */
[----:B------:R-:W-:Y:S05]  /*0330*/  EXIT ;  /* 0x000000000000794d */ /* 0x000fea0003800000 */
.L_x_0:
[----:B------:R-:W-:-:S00]  /*0340*/  BRA `(.L_x_0) ;  /* 0xfffffffc00fc7947 */ /* 0x000fc0000383ffff */
[----:B------:R-:W-:-:S00]  /*0350*/  NOP ;  /* 0x0000000000007918 */ /* 0x000fc00000000000 */
        /* <DEDUP_REMOVED lines=10> */
.L_x_1:


//--------------------- .nv.constant0.triton_poi_fused_add_mul_0 --------------------------
	.section	.nv.constant0.triton_poi_fused_add_mul_0,"a",@progbits
	.sectionflags	@""
	.align	4
.nv.constant0.triton_poi_fused_add_mul_0:
	.zero		564
